//
// Generated by NVIDIA NVVM Compiler
//
// Compiler Build ID: CL-36424714
// Cuda compilation tools, release 13.0, V13.0.88
// Based on NVVM 20.0.0
//

.version 9.0
.target sm_100
.address_size 64

	// .globl	multiply

.visible .entry multiply(
	.param .u32 multiply_param_0,
	.param .u64 .ptr .align 1 multiply_param_1,
	.param .u64 .ptr .align 1 multiply_param_2,
	.param .u64 .ptr .align 1 multiply_param_3
)
{
	.reg .pred 	%p<2>;
	.reg .b32 	%r<4>;
	.reg .b32 	%f<4>;
	.reg .b64 	%rd<12>;

	ld.param.u32 	%r3, [multiply_param_0];
	ld.param.u64 	%rd1, [multiply_param_1];
	ld.param.u64 	%rd2, [multiply_param_2];
	ld.param.u64 	%rd3, [multiply_param_3];
	mov.u32 	%r1, %tid.x;
	rem.u32 	%r2, %r1, %r3;
	setp.ge.s32 	%p1, %r2, %r3;
	@%p1 bra 	$L__BB0_2;
	cvta.to.global.u64 	%rd4, %rd1;
	cvta.to.global.u64 	%rd5, %rd2;
	cvta.to.global.u64 	%rd6, %rd3;
	mul.wide.u32 	%rd7, %r1, 4;
	add.s64 	%rd8, %rd4, %rd7;
	ld.global.f32 	%f1, [%rd8];
	mul.wide.u32 	%rd9, %r2, 4;
	add.s64 	%rd10, %rd5, %rd9;
	ld.global.f32 	%f2, [%rd10];
	mul.f32 	%f3, %f1, %f2;
	add.s64 	%rd11, %rd6, %rd7;
	st.global.f32 	[%rd11], %f3;
$L__BB0_2:
	ret;

}


// ===== COMPILED SASS (sm_100) =====

	.target	sm_100

	.elftype	@"ET_EXEC"


//--------------------- .note.nv.tkinfo           --------------------------
	.section	.note.nv.tkinfo,"",@"SHT_NOTE"
	.sectionflags	@"SHF_NOTE_NV_TKINFO"
	.tkinfo
        /*0018*/ 	.word	0x00000002
        /*0030*/ 	.string	""
        /*0030*/ 	.string	"ptxas"
        /*0030*/ 	.string	"Cuda compilation tools, release 13.0, V13.0.88"
        /*0030*/ 	.string	"Build cuda_13.0.r13.0/compiler.36424714_0"
        /*0030*/ 	.string	"-arch sm_100 -m 64 "



//--------------------- .note.nv.cuinfo           --------------------------
	.section	.note.nv.cuinfo,"",@"SHT_NOTE"
	.sectionflags	@"SHF_NOTE_NV_CUINFO"
        /*0018*/ 	.short	0x0002
        /*001a*/ 	.short	0x0064
        /*001c*/ 	.short	0x0082
	.zero		2


//--------------------- .nv.info                  --------------------------
	.section	.nv.info,"",@"SHT_CUDA_INFO"
	.align	4


	//----- nvinfo : EIATTR_REGCOUNT
	.align		4
        /*0000*/ 	.byte	0x04, 0x2f
        /*0002*/ 	.short	(.L_1 - .L_0)
	.align		4
.L_0:
        /*0004*/ 	.word	index@(multiply)
        /*0008*/ 	.word	0x0000000c


	//----- nvinfo : EIATTR_FRAME_SIZE
	.align		4
.L_1:
        /*000c*/ 	.byte	0x04, 0x11
        /*000e*/ 	.short	(.L_3 - .L_2)
	.align		4
.L_2:
        /*0010*/ 	.word	index@(multiply)
        /*0014*/ 	.word	0x00000000


	//----- nvinfo : EIATTR_MIN_STACK_SIZE
	.align		4
.L_3:
        /*0018*/ 	.byte	0x04, 0x12
        /*001a*/ 	.short	(.L_5 - .L_4)
	.align		4
.L_4:
        /*001c*/ 	.word	index@(multiply)
        /*0020*/ 	.word	0x00000000
.L_5:


//--------------------- .nv.compat                --------------------------
	.section	.nv.compat,"",@"SHT_CUDA_COMPAT_INFO"
	.align	4
        /*0000*/ 	.byte	0x02, 0x09, 0x00, 0x00, 0x02, 0x02, 0x01, 0x00, 0x02, 0x05, 0x05, 0x00, 0x03, 0x07, 0x01, 0x01
        /*0010*/ 	.byte	0x02, 0x03, 0x00, 0x00, 0x02, 0x06, 0x01, 0x00, 0x04, 0x0b, 0x08, 0x00, 0x09, 0x00, 0x00, 0x00
        /*0020*/ 	.byte	0x00, 0x00, 0x00, 0x00


//--------------------- .nv.info.multiply         --------------------------
	.section	.nv.info.multiply,"",@"SHT_CUDA_INFO"
	.sectionflags	@""
	.align	4


	//----- nvinfo : EIATTR_CUDA_API_VERSION
	.align		4
        /*0000*/ 	.byte	0x04, 0x37
        /*0002*/ 	.short	(.L_7 - .L_6)
.L_6:
        /*0004*/ 	.word	0x00000082


	//----- nvinfo : EIATTR_KPARAM_INFO
	.align		4
.L_7:
        /*0008*/ 	.byte	0x04, 0x17
        /*000a*/ 	.short	(.L_9 - .L_8)
.L_8:
        /*000c*/ 	.word	0x00000000
        /*0010*/ 	.short	0x0003
        /*0012*/ 	.short	0x0018
        /*0014*/ 	.byte	0x00, 0xf5, 0x21, 0x00


	//----- nvinfo : EIATTR_KPARAM_INFO
	.align		4
.L_9:
        /*0018*/ 	.byte	0x04, 0x17
        /*001a*/ 	.short	(.L_11 - .L_10)
.L_10:
        /*001c*/ 	.word	0x00000000
        /*0020*/ 	.short	0x0002
        /*0022*/ 	.short	0x0010
        /*0024*/ 	.byte	0x00, 0xf5, 0x21, 0x00


	//----- nvinfo : EIATTR_KPARAM_INFO
	.align		4
.L_11:
        /*0028*/ 	.byte	0x04, 0x17
        /*002a*/ 	.short	(.L_13 - .L_12)
.L_12:
        /*002c*/ 	.word	0x00000000
        /*0030*/ 	.short	0x0001
        /*0032*/ 	.short	0x0008
        /*0034*/ 	.byte	0x00, 0xf5, 0x21, 0x00


	//----- nvinfo : EIATTR_KPARAM_INFO
	.align		4
.L_13:
        /*0038*/ 	.byte	0x04, 0x17
        /*003a*/ 	.short	(.L_15 - .L_14)
.L_14:
        /*003c*/ 	.word	0x00000000
        /*0040*/ 	.short	0x0000
        /*0042*/ 	.short	0x0000
        /*0044*/ 	.byte	0x00, 0xf0, 0x11, 0x00


	//----- nvinfo : EIATTR_SPARSE_MMA_MASK
	.align		4
.L_15:
        /*0048*/ 	.byte	0x03, 0x50
        /*004a*/ 	.short	0x0000


	//----- nvinfo : EIATTR_MAXREG_COUNT
	.align		4
        /*004c*/ 	.byte	0x03, 0x1b
        /*004e*/ 	.short	0x00ff


	//----- nvinfo : EIATTR_MERCURY_ISA_VERSION
	.align		4
        /*0050*/ 	.byte	0x03, 0x5f
        /*0052*/ 	.short	0x0101


	//----- nvinfo : EIATTR_VRC_CTA_INIT_COUNT
	.align		4
        /*0054*/ 	.byte	0x02, 0x4a
	.zero		1
	.zero		1


	//----- nvinfo : EIATTR_EXIT_INSTR_OFFSETS
	.align		4
        /*0058*/ 	.byte	0x04, 0x1c
        /*005a*/ 	.short	(.L_17 - .L_16)


	//   ....[0]....
.L_16:
        /*005c*/ 	.word	0x00000150


	//   ....[1]....
        /*0060*/ 	.word	0x00000210


	//----- nvinfo : EIATTR_CBANK_PARAM_SIZE
	.align		4
.L_17:
        /*0064*/ 	.byte	0x03, 0x19
        /*0066*/ 	.short	0x0020


	//----- nvinfo : EIATTR_PARAM_CBANK
	.align		4
        /*0068*/ 	.byte	0x04, 0x0a
        /*006a*/ 	.short	(.L_19 - .L_18)
	.align		4
.L_18:
        /*006c*/ 	.word	index@(.nv.constant0.multiply)
        /*0070*/ 	.short	0x0380
        /*0072*/ 	.short	0x0020


	//----- nvinfo : EIATTR_SW_WAR
	.align		4
.L_19:
        /*0074*/ 	.byte	0x04, 0x36
        /*0076*/ 	.short	(.L_21 - .L_20)
.L_20:
        /*0078*/ 	.word	0x00000008
.L_21:


//--------------------- .nv.callgraph             --------------------------
	.section	.nv.callgraph,"",@"SHT_CUDA_CALLGRAPH"
	.align	4
	.sectionentsize	8
	.align		4
        /*0000*/ 	.word	0x00000000
	.align		4
        /*0004*/ 	.word	0xffffffff
	.align		4
        /*0008*/ 	.word	0x00000000
	.align		4
        /*000c*/ 	.word	0xfffffffe
	.align		4
        /*0010*/ 	.word	0x00000000
	.align		4
        /*0014*/ 	.word	0xfffffffd
	.align		4
        /*0018*/ 	.word	0x00000000
	.align		4
        /*001c*/ 	.word	0xfffffffc


//--------------------- .text.multiply            --------------------------
	.section	.text.multiply,"ax",@progbits
	.align	128
        .global         multiply
        .type           multiply,@function
        .size           multiply,(.L_x_1 - multiply)
        .other          multiply,@"STO_CUDA_ENTRY STV_DEFAULT"
multiply:
.text.multiply:
[----:B------:R-:W-:Y:S01]  /*0000*/  LDC R1, c[0x0][0x37c] ;  /* 0x0000df00ff017b82 */ /* 0x000fe20000000800 */
[----:B------:R-:W0:Y:S01]  /*0010*/  LDCU UR4, c[0x0][0x380] ;  /* 0x00007000ff0477ac */ /* 0x000e220008000800 */
[----:B------:R-:W1:Y:S01]  /*0020*/  S2R R9, SR_TID.X ;  /* 0x0000000000097919 */ /* 0x000e620000002100 */
[----:B0-----:R-:W0:Y:S01]  /*0030*/  I2F.U32.RP R0, UR4 ;  /* 0x0000000400007d06 */ /* 0x001e220008209000 */
[----:B------:R-:W-:-:S07]  /*0040*/  ISETP.NE.U32.AND P1, PT, RZ, UR4, PT ;  /* 0x00000004ff007c0c */ /* 0x000fce000bf25070 */
[----:B0-----:R-:W0:Y:S02]  /*0050*/  MUFU.RCP R0, R0 ;  /* 0x0000000000007308 */ /* 0x001e240000001000 */
[----:B0-----:R-:W-:-:S06]  /*0060*/  IADD3 R2, PT, PT, R0, 0xffffffe, RZ ;  /* 0x0ffffffe00027810 */ /* 0x001fcc0007ffe0ff */
[----:B------:R0:W2:Y:S02]  /*0070*/  F2I.FTZ.U32.TRUNC.NTZ R3, R2 ;  /* 0x0000000200037305 */ /* 0x0000a4000021f000 */
[----:B0-----:R-:W-:Y:S01]  /*0080*/  HFMA2 R2, -RZ, RZ, 0, 0 ;  /* 0x00000000ff027431 */ /* 0x001fe200000001ff */
[----:B--2---:R-:W-:-:S05]  /*0090*/  IADD3 R5, PT, PT, RZ, -R3, RZ ;  /* 0x80000003ff057210 */ /* 0x004fca0007ffe0ff */
[----:B------:R-:W-:-:S04]  /*00a0*/  IMAD R5, R5, UR4, RZ ;  /* 0x0000000405057c24 */ /* 0x000fc8000f8e02ff */
[----:B------:R-:W-:-:S06]  /*00b0*/  IMAD.HI.U32 R3, R3, R5, R2 ;  /* 0x0000000503037227 */ /* 0x000fcc00078e0002 */
[----:B-1----:R-:W-:-:S05]  /*00c0*/  IMAD.HI.U32 R3, R3, R9, RZ ;  /* 0x0000000903037227 */ /* 0x002fca00078e00ff */
[----:B------:R-:W-:-:S05]  /*00d0*/  IADD3 R4, PT, PT, -R3, RZ, RZ ;  /* 0x000000ff03047210 */ /* 0x000fca0007ffe1ff */
[----:B------:R-:W-:-:S05]  /*00e0*/  IMAD R7, R4, UR4, R9 ;  /* 0x0000000404077c24 */ /* 0x000fca000f8e0209 */
[----:B------:R-:W-:-:S13]  /*00f0*/  ISETP.GE.U32.AND P0, PT, R7, UR4, PT ;  /* 0x0000000407007c0c */ /* 0x000fda000bf06070 */
[----:B------:R-:W-:-:S04]  /*0100*/  @P0 IADD3 R7, PT, PT, R7, -UR4, RZ ;  /* 0x8000000407070c10 */ /* 0x000fc8000fffe0ff */
[----:B------:R-:W-:-:S13]  /*0110*/  ISETP.GE.U32.AND P0, PT, R7, UR4, PT ;  /* 0x0000000407007c0c */ /* 0x000fda000bf06070 */
[----:B------:R-:W-:Y:S02]  /*0120*/  @P0 IADD3 R7, PT, PT, R7, -UR4, RZ ;  /* 0x8000000407070c10 */ /* 0x000fe4000fffe0ff */
[----:B------:R-:W-:-:S04]  /*0130*/  @!P1 LOP3.LUT R7, RZ, UR4, RZ, 0x33, !PT ;  /* 0x00000004ff079c12 */ /* 0x000fc8000f8e33ff */
[----:B------:R-:W-:-:S13]  /*0140*/  ISETP.GE.AND P0, PT, R7, UR4, PT ;  /* 0x0000000407007c0c */ /* 0x000fda000bf06270 */
[----:B------:R-:W-:Y:S05]  /*0150*/  @P0 EXIT ;  /* 0x000000000000094d */ /* 0x000fea0003800000 */
[----:B------:R-:W0:Y:S01]  /*0160*/  LDC.64 R4, c[0x0][0x390] ;  /* 0x0000e400ff047b82 */ /* 0x000e220000000a00 */
[----:B------:R-:W1:Y:S07]  /*0170*/  LDCU.64 UR4, c[0x0][0x358] ;  /* 0x00006b00ff0477ac */ /* 0x000e6e0008000a00 */
[----:B------:R-:W2:Y:S01]  /*0180*/  LDC.64 R2, c[0x0][0x388] ;  /* 0x0000e200ff027b82 */ /* 0x000ea20000000a00 */
[----:B0-----:R-:W-:-:S07]  /*0190*/  IMAD.WIDE.U32 R4, R7, 0x4, R4 ;  /* 0x0000000407047825 */ /* 0x001fce00078e0004 */
[----:B------:R-:W0:Y:S01]  /*01a0*/  LDC.64 R6, c[0x0][0x398] ;  /* 0x0000e600ff067b82 */ /* 0x000e220000000a00 */
[----:B-1----:R-:W3:Y:S01]  /*01b0*/  LDG.E R5, desc[UR4][R4.64] ;  /* 0x0000000404057981 */ /* 0x002ee2000c1e1900 */
[----:B--2---:R-:W-:-:S06]  /*01c0*/  IMAD.WIDE.U32 R2, R9, 0x4, R2 ;  /* 0x0000000409027825 */ /* 0x004fcc00078e0002 */
[----:B------:R-:W3:Y:S01]  /*01d0*/  LDG.E R2, desc[UR4][R2.64] ;  /* 0x0000000402027981 */ /* 0x000ee2000c1e1900 */
[----:B0-----:R-:W-:-:S04]  /*01e0*/  IMAD.WIDE.U32 R6, R9, 0x4, R6 ;  /* 0x0000000409067825 */ /* 0x001fc800078e0006 */
[----:B---3--:R-:W-:-:S05]  /*01f0*/  FMUL R9, R2, R5 ;  /* 0x0000000502097220 */ /* 0x008fca0000400000 */
[----:B------:R-:W-:Y:S01]  /*0200*/  STG.E desc[UR4][R6.64], R9 ;  /* 0x0000000906007986 */ /* 0x000fe2000c101904 */
[----:B------:R-:W-:Y:S05]  /*0210*/  EXIT ;  /* 0x000000000000794d */ /* 0x000fea0003800000 */
.L_x_0:
[----:B------:R-:W-:-:S00]  /*0220*/  BRA `(.L_x_0) ;  /* 0xfffffffc00fc7947 */ /* 0x000fc0000383ffff */
[----:B------:R-:W-:-:S00]  /*0230*/  NOP ;  /* 0x0000000000007918 */ /* 0x000fc00000000000 */
        /* <DEDUP_REMOVED lines=12> */
.L_x_1:


//--------------------- .nv.shared.reserved.0     --------------------------
	.section	.nv.shared.reserved.0,"aw",@nobits
	.weak		__nv_reservedSMEM_offset_0_alias
	.size		__nv_reservedSMEM_offset_0_alias, 0, 64
	.other		__nv_reservedSMEM_offset_0_alias,@"STO_CUDA_RESERVED_SHARED STV_DEFAULT"
__nv_reservedSMEM_offset_0_alias:
	.zero		0
	.zero		64


//--------------------- .nv.constant0.multiply    --------------------------
	.section	.nv.constant0.multiply,"a",@progbits
	.sectionflags	@""
	.align	4
.nv.constant0.multiply:
	.zero		928


//--------------------- SYMBOLS --------------------------

	.type		.nv.reservedSmem.offset0,@object
	.size		.nv.reservedSmem.offset0,0x4
